//
// Generated by NVIDIA NVVM Compiler
//
// Compiler Build ID: CL-36424714
// Cuda compilation tools, release 13.0, V13.0.88
// Based on NVVM 20.0.0
//

.version 9.0
.target sm_100
.address_size 64

	// .globl	_Z13copySharedMemPfPKf
// _ZZ13copySharedMemPfPKfE4tile has been demoted
// _ZZ18transposeCoalescedPfPKfE4tile has been demoted
// _ZZ24transposeNoBankConflictsPfPKfE4tile has been demoted

.visible .entry _Z13copySharedMemPfPKf(
	.param .u64 .ptr .align 1 _Z13copySharedMemPfPKf_param_0,
	.param .u64 .ptr .align 1 _Z13copySharedMemPfPKf_param_1
)
{
	.reg .b32 	%r<23>;
	.reg .b32 	%f<9>;
	.reg .b64 	%rd<17>;
	// demoted variable
	.shared .align 4 .b8 _ZZ13copySharedMemPfPKfE4tile[4096];
	ld.param.u64 	%rd1, [_Z13copySharedMemPfPKf_param_0];
	ld.param.u64 	%rd2, [_Z13copySharedMemPfPKf_param_1];
	mov.u32 	%r1, %ctaid.x;
	shl.b32 	%r2, %r1, 5;
	mov.u32 	%r3, %tid.x;
	add.s32 	%r4, %r2, %r3;
	mov.u32 	%r5, %ctaid.y;
	shl.b32 	%r6, %r5, 5;
	mov.u32 	%r7, %tid.y;
	add.s32 	%r8, %r6, %r7;
	mov.u32 	%r9, %nctaid.x;
	shl.b32 	%r10, %r3, 2;
	mov.u32 	%r11, _ZZ13copySharedMemPfPKfE4tile;
	add.s32 	%r12, %r11, %r10;
	cvta.to.global.u64 	%rd3, %rd2;
	mul.lo.s32 	%r13, %r9, %r8;
	shl.b32 	%r14, %r13, 5;
	add.s32 	%r15, %r14, %r4;
	mul.wide.s32 	%rd4, %r15, 4;
	add.s64 	%rd5, %rd3, %rd4;
	ld.global.f32 	%f1, [%rd5];
	shl.b32 	%r16, %r7, 7;
	add.s32 	%r17, %r12, %r16;
	st.shared.f32 	[%r17], %f1;
	shl.b32 	%r18, %r9, 8;
	add.s32 	%r19, %r15, %r18;
	mul.wide.s32 	%rd6, %r19, 4;
	add.s64 	%rd7, %rd3, %rd6;
	ld.global.f32 	%f2, [%rd7];
	st.shared.f32 	[%r17+1024], %f2;
	shl.b32 	%r20, %r9, 9;
	add.s32 	%r21, %r15, %r20;
	mul.wide.s32 	%rd8, %r21, 4;
	add.s64 	%rd9, %rd3, %rd8;
	ld.global.f32 	%f3, [%rd9];
	st.shared.f32 	[%r17+2048], %f3;
	add.s32 	%r22, %r21, %r18;
	mul.wide.s32 	%rd10, %r22, 4;
	add.s64 	%rd11, %rd3, %rd10;
	ld.global.f32 	%f4, [%rd11];
	st.shared.f32 	[%r17+3072], %f4;
	bar.sync 	0;
	cvta.to.global.u64 	%rd12, %rd1;
	ld.shared.f32 	%f5, [%r17];
	add.s64 	%rd13, %rd12, %rd4;
	st.global.f32 	[%rd13], %f5;
	ld.shared.f32 	%f6, [%r17+1024];
	add.s64 	%rd14, %rd12, %rd6;
	st.global.f32 	[%rd14], %f6;
	ld.shared.f32 	%f7, [%r17+2048];
	add.s64 	%rd15, %rd12, %rd8;
	st.global.f32 	[%rd15], %f7;
	ld.shared.f32 	%f8, [%r17+3072];
	add.s64 	%rd16, %rd12, %rd10;
	st.global.f32 	[%rd16], %f8;
	ret;

}
	// .globl	_Z4copyPfPKf
.visible .entry _Z4copyPfPKf(
	.param .u64 .ptr .align 1 _Z4copyPfPKf_param_0,
	.param .u64 .ptr .align 1 _Z4copyPfPKf_param_1
)
{
	.reg .b32 	%r<18>;
	.reg .b32 	%f<5>;
	.reg .b64 	%rd<17>;

	ld.param.u64 	%rd1, [_Z4copyPfPKf_param_0];
	ld.param.u64 	%rd2, [_Z4copyPfPKf_param_1];
	mov.u32 	%r1, %ctaid.x;
	shl.b32 	%r2, %r1, 5;
	mov.u32 	%r3, %tid.x;
	add.s32 	%r4, %r2, %r3;
	mov.u32 	%r5, %ctaid.y;
	shl.b32 	%r6, %r5, 5;
	mov.u32 	%r7, %tid.y;
	add.s32 	%r8, %r6, %r7;
	mov.u32 	%r9, %nctaid.x;
	cvta.to.global.u64 	%rd3, %rd2;
	cvta.to.global.u64 	%rd4, %rd1;
	mul.lo.s32 	%r10, %r9, %r8;
	shl.b32 	%r11, %r10, 5;
	add.s32 	%r12, %r4, %r11;
	mul.wide.s32 	%rd5, %r12, 4;
	add.s64 	%rd6, %rd3, %rd5;
	ld.global.f32 	%f1, [%rd6];
	add.s64 	%rd7, %rd4, %rd5;
	st.global.f32 	[%rd7], %f1;
	shl.b32 	%r13, %r9, 8;
	add.s32 	%r14, %r12, %r13;
	mul.wide.s32 	%rd8, %r14, 4;
	add.s64 	%rd9, %rd3, %rd8;
	ld.global.f32 	%f2, [%rd9];
	add.s64 	%rd10, %rd4, %rd8;
	st.global.f32 	[%rd10], %f2;
	shl.b32 	%r15, %r9, 9;
	add.s32 	%r16, %r12, %r15;
	mul.wide.s32 	%rd11, %r16, 4;
	add.s64 	%rd12, %rd3, %rd11;
	ld.global.f32 	%f3, [%rd12];
	add.s64 	%rd13, %rd4, %rd11;
	st.global.f32 	[%rd13], %f3;
	add.s32 	%r17, %r16, %r13;
	mul.wide.s32 	%rd14, %r17, 4;
	add.s64 	%rd15, %rd3, %rd14;
	ld.global.f32 	%f4, [%rd15];
	add.s64 	%rd16, %rd4, %rd14;
	st.global.f32 	[%rd16], %f4;
	ret;

}
	// .globl	_Z14transposeNaivePfPKf
.visible .entry _Z14transposeNaivePfPKf(
	.param .u64 .ptr .align 1 _Z14transposeNaivePfPKf_param_0,
	.param .u64 .ptr .align 1 _Z14transposeNaivePfPKf_param_1
)
{
	.reg .b32 	%r<18>;
	.reg .b32 	%f<5>;
	.reg .b64 	%rd<15>;

	ld.param.u64 	%rd1, [_Z14transposeNaivePfPKf_param_0];
	ld.param.u64 	%rd2, [_Z14transposeNaivePfPKf_param_1];
	mov.u32 	%r1, %ctaid.x;
	shl.b32 	%r2, %r1, 5;
	mov.u32 	%r3, %tid.x;
	add.s32 	%r4, %r2, %r3;
	mov.u32 	%r5, %ctaid.y;
	shl.b32 	%r6, %r5, 5;
	mov.u32 	%r7, %tid.y;
	add.s32 	%r8, %r6, %r7;
	mov.u32 	%r9, %nctaid.x;
	shl.b32 	%r10, %r9, 5;
	mad.lo.s32 	%r11, %r4, %r10, %r8;
	cvta.to.global.u64 	%rd3, %rd2;
	cvta.to.global.u64 	%rd4, %rd1;
	mad.lo.s32 	%r12, %r8, %r10, %r4;
	mul.wide.s32 	%rd5, %r12, 4;
	add.s64 	%rd6, %rd3, %rd5;
	ld.global.f32 	%f1, [%rd6];
	mul.wide.s32 	%rd7, %r11, 4;
	add.s64 	%rd8, %rd4, %rd7;
	st.global.f32 	[%rd8], %f1;
	shl.b32 	%r13, %r9, 8;
	add.s32 	%r14, %r12, %r13;
	mul.wide.s32 	%rd9, %r14, 4;
	add.s64 	%rd10, %rd3, %rd9;
	ld.global.f32 	%f2, [%rd10];
	st.global.f32 	[%rd8+32], %f2;
	shl.b32 	%r15, %r9, 9;
	add.s32 	%r16, %r12, %r15;
	mul.wide.s32 	%rd11, %r16, 4;
	add.s64 	%rd12, %rd3, %rd11;
	ld.global.f32 	%f3, [%rd12];
	st.global.f32 	[%rd8+64], %f3;
	add.s32 	%r17, %r16, %r13;
	mul.wide.s32 	%rd13, %r17, 4;
	add.s64 	%rd14, %rd3, %rd13;
	ld.global.f32 	%f4, [%rd14];
	st.global.f32 	[%rd8+96], %f4;
	ret;

}
	// .globl	_Z18transposeCoalescedPfPKf
.visible .entry _Z18transposeCoalescedPfPKf(
	.param .u64 .ptr .align 1 _Z18transposeCoalescedPfPKf_param_0,
	.param .u64 .ptr .align 1 _Z18transposeCoalescedPfPKf_param_1
)
{
	.reg .b32 	%r<31>;
	.reg .b32 	%f<9>;
	.reg .b64 	%rd<21>;
	// demoted variable
	.shared .align 4 .b8 _ZZ18transposeCoalescedPfPKfE4tile[4096];
	ld.param.u64 	%rd1, [_Z18transposeCoalescedPfPKf_param_0];
	ld.param.u64 	%rd2, [_Z18transposeCoalescedPfPKf_param_1];
	mov.u32 	%r1, %ctaid.x;
	shl.b32 	%r2, %r1, 5;
	mov.u32 	%r3, %tid.x;
	add.s32 	%r4, %r2, %r3;
	mov.u32 	%r5, %ctaid.y;
	shl.b32 	%r6, %r5, 5;
	mov.u32 	%r7, %tid.y;
	add.s32 	%r8, %r6, %r7;
	mov.u32 	%r9, %nctaid.x;
	shl.b32 	%r10, %r9, 5;
	shl.b32 	%r11, %r3, 2;
	mov.u32 	%r12, _ZZ18transposeCoalescedPfPKfE4tile;
	add.s32 	%r13, %r12, %r11;
	cvta.to.global.u64 	%rd3, %rd2;
	mad.lo.s32 	%r14, %r8, %r10, %r4;
	mul.wide.s32 	%rd4, %r14, 4;
	add.s64 	%rd5, %rd3, %rd4;
	ld.global.f32 	%f1, [%rd5];
	shl.b32 	%r15, %r7, 7;
	add.s32 	%r16, %r13, %r15;
	st.shared.f32 	[%r16], %f1;
	shl.b32 	%r17, %r9, 8;
	add.s32 	%r18, %r14, %r17;
	mul.wide.s32 	%rd6, %r18, 4;
	add.s64 	%rd7, %rd3, %rd6;
	ld.global.f32 	%f2, [%rd7];
	st.shared.f32 	[%r16+1024], %f2;
	shl.b32 	%r19, %r9, 9;
	add.s32 	%r20, %r14, %r19;
	mul.wide.s32 	%rd8, %r20, 4;
	add.s64 	%rd9, %rd3, %rd8;
	ld.global.f32 	%f3, [%rd9];
	st.shared.f32 	[%r16+2048], %f3;
	add.s32 	%r21, %r20, %r17;
	mul.wide.s32 	%rd10, %r21, 4;
	add.s64 	%rd11, %rd3, %rd10;
	ld.global.f32 	%f4, [%rd11];
	st.shared.f32 	[%r16+3072], %f4;
	bar.sync 	0;
	add.s32 	%r22, %r6, %r3;
	add.s32 	%r23, %r2, %r7;
	mad.lo.s32 	%r24, %r3, 124, %r13;
	cvta.to.global.u64 	%rd12, %rd1;
	shl.b32 	%r25, %r7, 2;
	add.s32 	%r26, %r24, %r25;
	ld.shared.f32 	%f5, [%r26];
	mad.lo.s32 	%r27, %r23, %r10, %r22;
	mul.wide.s32 	%rd13, %r27, 4;
	add.s64 	%rd14, %rd12, %rd13;
	st.global.f32 	[%rd14], %f5;
	ld.shared.f32 	%f6, [%r26+32];
	add.s32 	%r28, %r27, %r17;
	mul.wide.s32 	%rd15, %r28, 4;
	add.s64 	%rd16, %rd12, %rd15;
	st.global.f32 	[%rd16], %f6;
	ld.shared.f32 	%f7, [%r26+64];
	add.s32 	%r29, %r27, %r19;
	mul.wide.s32 	%rd17, %r29, 4;
	add.s64 	%rd18, %rd12, %rd17;
	st.global.f32 	[%rd18], %f7;
	ld.shared.f32 	%f8, [%r26+96];
	add.s32 	%r30, %r29, %r17;
	mul.wide.s32 	%rd19, %r30, 4;
	add.s64 	%rd20, %rd12, %rd19;
	st.global.f32 	[%rd20], %f8;
	ret;

}
	// .globl	_Z24transposeNoBankConflictsPfPKf
.visible .entry _Z24transposeNoBankConflictsPfPKf(
	.param .u64 .ptr .align 1 _Z24transposeNoBankConflictsPfPKf_param_0,
	.param .u64 .ptr .align 1 _Z24transposeNoBankConflictsPfPKf_param_1
)
{
	.reg .b32 	%r<31>;
	.reg .b32 	%f<9>;
	.reg .b64 	%rd<21>;
	// demoted variable
	.shared .align 4 .b8 _ZZ24transposeNoBankConflictsPfPKfE4tile[4224];
	ld.param.u64 	%rd1, [_Z24transposeNoBankConflictsPfPKf_param_0];
	ld.param.u64 	%rd2, [_Z24transposeNoBankConflictsPfPKf_param_1];
	mov.u32 	%r1, %ctaid.x;
	shl.b32 	%r2, %r1, 5;
	mov.u32 	%r3, %tid.x;
	add.s32 	%r4, %r2, %r3;
	mov.u32 	%r5, %ctaid.y;
	shl.b32 	%r6, %r5, 5;
	mov.u32 	%r7, %tid.y;
	add.s32 	%r8, %r6, %r7;
	mov.u32 	%r9, %nctaid.x;
	shl.b32 	%r10, %r9, 5;
	shl.b32 	%r11, %r3, 2;
	mov.u32 	%r12, _ZZ24transposeNoBankConflictsPfPKfE4tile;
	add.s32 	%r13, %r12, %r11;
	cvta.to.global.u64 	%rd3, %rd2;
	mad.lo.s32 	%r14, %r8, %r10, %r4;
	mul.wide.s32 	%rd4, %r14, 4;
	add.s64 	%rd5, %rd3, %rd4;
	ld.global.f32 	%f1, [%rd5];
	mad.lo.s32 	%r15, %r7, 132, %r13;
	st.shared.f32 	[%r15], %f1;
	shl.b32 	%r16, %r9, 8;
	add.s32 	%r17, %r14, %r16;
	mul.wide.s32 	%rd6, %r17, 4;
	add.s64 	%rd7, %rd3, %rd6;
	ld.global.f32 	%f2, [%rd7];
	st.shared.f32 	[%r15+1056], %f2;
	shl.b32 	%r18, %r9, 9;
	add.s32 	%r19, %r14, %r18;
	mul.wide.s32 	%rd8, %r19, 4;
	add.s64 	%rd9, %rd3, %rd8;
	ld.global.f32 	%f3, [%rd9];
	st.shared.f32 	[%r15+2112], %f3;
	add.s32 	%r20, %r19, %r16;
	mul.wide.s32 	%rd10, %r20, 4;
	add.s64 	%rd11, %rd3, %rd10;
	ld.global.f32 	%f4, [%rd11];
	st.shared.f32 	[%r15+3168], %f4;
	bar.sync 	0;
	add.s32 	%r21, %r6, %r3;
	add.s32 	%r22, %r2, %r7;
	shl.b32 	%r23, %r3, 7;
	add.s32 	%r24, %r13, %r23;
	cvta.to.global.u64 	%rd12, %rd1;
	shl.b32 	%r25, %r7, 2;
	add.s32 	%r26, %r24, %r25;
	ld.shared.f32 	%f5, [%r26];
	mad.lo.s32 	%r27, %r22, %r10, %r21;
	mul.wide.s32 	%rd13, %r27, 4;
	add.s64 	%rd14, %rd12, %rd13;
	st.global.f32 	[%rd14], %f5;
	ld.shared.f32 	%f6, [%r26+32];
	add.s32 	%r28, %r27, %r16;
	mul.wide.s32 	%rd15, %r28, 4;
	add.s64 	%rd16, %rd12, %rd15;
	st.global.f32 	[%rd16], %f6;
	ld.shared.f32 	%f7, [%r26+64];
	add.s32 	%r29, %r27, %r18;
	mul.wide.s32 	%rd17, %r29, 4;
	add.s64 	%rd18, %rd12, %rd17;
	st.global.f32 	[%rd18], %f7;
	ld.shared.f32 	%f8, [%r26+96];
	add.s32 	%r30, %r29, %r16;
	mul.wide.s32 	%rd19, %r30, 4;
	add.s64 	%rd20, %rd12, %rd19;
	st.global.f32 	[%rd20], %f8;
	ret;

}


// ===== COMPILED SASS (sm_100) =====

	.target	sm_100

	.elftype	@"ET_EXEC"


//--------------------- .note.nv.tkinfo           --------------------------
	.section	.note.nv.tkinfo,"",@"SHT_NOTE"
	.sectionflags	@"SHF_NOTE_NV_TKINFO"
	.tkinfo
        /*0018*/ 	.word	0x00000002
        /*0030*/ 	.string	""
        /*0030*/ 	.string	"ptxas"
        /*0030*/ 	.string	"Cuda compilation tools, release 13.0, V13.0.88"
        /*0030*/ 	.string	"Build cuda_13.0.r13.0/compiler.36424714_0"
        /*0030*/ 	.string	"-arch sm_100 -m 64 "



//--------------------- .note.nv.cuinfo           --------------------------
	.section	.note.nv.cuinfo,"",@"SHT_NOTE"
	.sectionflags	@"SHF_NOTE_NV_CUINFO"
        /*0018*/ 	.short	0x0002
        /*001a*/ 	.short	0x0064
        /*001c*/ 	.short	0x0082
	.zero		2


//--------------------- .nv.info                  --------------------------
	.section	.nv.info,"",@"SHT_CUDA_INFO"
	.align	4


	//----- nvinfo : EIATTR_REGCOUNT
	.align		4
        /*0000*/ 	.byte	0x04, 0x2f
        /*0002*/ 	.short	(.L_1 - .L_0)
	.align		4
.L_0:
        /*0004*/ 	.word	index@(_Z13copySharedMemPfPKf)
        /*0008*/ 	.word	0x00000018


	//----- nvinfo : EIATTR_FRAME_SIZE
	.align		4
.L_1:
        /*000c*/ 	.byte	0x04, 0x11
        /*000e*/ 	.short	(.L_3 - .L_2)
	.align		4
.L_2:
        /*0010*/ 	.word	index@(_Z13copySharedMemPfPKf)
        /*0014*/ 	.word	0x00000000


	//----- nvinfo : EIATTR_REGCOUNT
	.align		4
.L_3:
        /*0018*/ 	.byte	0x04, 0x2f
        /*001a*/ 	.short	(.L_5 - .L_4)
	.align		4
.L_4:
        /*001c*/ 	.word	index@(_Z4copyPfPKf)
        /*0020*/ 	.word	0x00000018


	//----- nvinfo : EIATTR_FRAME_SIZE
	.align		4
.L_5:
        /*0024*/ 	.byte	0x04, 0x11
        /*0026*/ 	.short	(.L_7 - .L_6)
	.align		4
.L_6:
        /*0028*/ 	.word	index@(_Z4copyPfPKf)
        /*002c*/ 	.word	0x00000000


	//----- nvinfo : EIATTR_REGCOUNT
	.align		4
.L_7:
        /*0030*/ 	.byte	0x04, 0x2f
        /*0032*/ 	.short	(.L_9 - .L_8)
	.align		4
.L_8:
        /*0034*/ 	.word	index@(_Z14transposeNaivePfPKf)
        /*0038*/ 	.word	0x00000010


	//----- nvinfo : EIATTR_FRAME_SIZE
	.align		4
.L_9:
        /*003c*/ 	.byte	0x04, 0x11
        /*003e*/ 	.short	(.L_11 - .L_10)
	.align		4
.L_10:
        /*0040*/ 	.word	index@(_Z14transposeNaivePfPKf)
        /*0044*/ 	.word	0x00000000


	//----- nvinfo : EIATTR_REGCOUNT
	.align		4
.L_11:
        /*0048*/ 	.byte	0x04, 0x2f
        /*004a*/ 	.short	(.L_13 - .L_12)
	.align		4
.L_12:
        /*004c*/ 	.word	index@(_Z18transposeCoalescedPfPKf)
        /*0050*/ 	.word	0x00000018


	//----- nvinfo : EIATTR_FRAME_SIZE
	.align		4
.L_13:
        /*0054*/ 	.byte	0x04, 0x11
        /*0056*/ 	.short	(.L_15 - .L_14)
	.align		4
.L_14:
        /*0058*/ 	.word	index@(_Z18transposeCoalescedPfPKf)
        /*005c*/ 	.word	0x00000000


	//----- nvinfo : EIATTR_REGCOUNT
	.align		4
.L_15:
        /*0060*/ 	.byte	0x04, 0x2f
        /*0062*/ 	.short	(.L_17 - .L_16)
	.align		4
.L_16:
        /*0064*/ 	.word	index@(_Z24transposeNoBankConflictsPfPKf)
        /*0068*/ 	.word	0x00000018


	//----- nvinfo : EIATTR_FRAME_SIZE
	.align		4
.L_17:
        /*006c*/ 	.byte	0x04, 0x11
        /*006e*/ 	.short	(.L_19 - .L_18)
	.align		4
.L_18:
        /*0070*/ 	.word	index@(_Z24transposeNoBankConflictsPfPKf)
        /*0074*/ 	.word	0x00000000


	//----- nvinfo : EIATTR_MIN_STACK_SIZE
	.align		4
.L_19:
        /*0078*/ 	.byte	0x04, 0x12
        /*007a*/ 	.short	(.L_21 - .L_20)
	.align		4
.L_20:
        /*007c*/ 	.word	index@(_Z24transposeNoBankConflictsPfPKf)
        /*0080*/ 	.word	0x00000000


	//----- nvinfo : EIATTR_MIN_STACK_SIZE
	.align		4
.L_21:
        /*0084*/ 	.byte	0x04, 0x12
        /*0086*/ 	.short	(.L_23 - .L_22)
	.align		4
.L_22:
        /*0088*/ 	.word	index@(_Z18transposeCoalescedPfPKf)
        /*008c*/ 	.word	0x00000000


	//----- nvinfo : EIATTR_MIN_STACK_SIZE
	.align		4
.L_23:
        /*0090*/ 	.byte	0x04, 0x12
        /*0092*/ 	.short	(.L_25 - .L_24)
	.align		4
.L_24:
        /*0094*/ 	.word	index@(_Z14transposeNaivePfPKf)
        /*0098*/ 	.word	0x00000000


	//----- nvinfo : EIATTR_MIN_STACK_SIZE
	.align		4
.L_25:
        /*009c*/ 	.byte	0x04, 0x12
        /*009e*/ 	.short	(.L_27 - .L_26)
	.align		4
.L_26:
        /*00a0*/ 	.word	index@(_Z4copyPfPKf)
        /*00a4*/ 	.word	0x00000000


	//----- nvinfo : EIATTR_MIN_STACK_SIZE
	.align		4
.L_27:
        /*00a8*/ 	.byte	0x04, 0x12
        /*00aa*/ 	.short	(.L_29 - .L_28)
	.align		4
.L_28:
        /*00ac*/ 	.word	index@(_Z13copySharedMemPfPKf)
        /*00b0*/ 	.word	0x00000000
.L_29:


//--------------------- .nv.compat                --------------------------
	.section	.nv.compat,"",@"SHT_CUDA_COMPAT_INFO"
	.align	4
        /*0000*/ 	.byte	0x02, 0x09, 0x00, 0x00, 0x02, 0x02, 0x01, 0x00, 0x02, 0x05, 0x05, 0x00, 0x03, 0x07, 0x01, 0x01
        /*0010*/ 	.byte	0x02, 0x03, 0x00, 0x00, 0x02, 0x06, 0x01, 0x00, 0x04, 0x0b, 0x08, 0x00, 0x09, 0x00, 0x00, 0x00
        /*0020*/ 	.byte	0x00, 0x00, 0x00, 0x00


//--------------------- .nv.info._Z24transposeNoBankConflictsPfPKf --------------------------
	.section	.nv.info._Z24transposeNoBankConflictsPfPKf,"",@"SHT_CUDA_INFO"
	.sectionflags	@""
	.align	4


	//----- nvinfo : EIATTR_CUDA_API_VERSION
	.align		4
        /*0000*/ 	.byte	0x04, 0x37
        /*0002*/ 	.short	(.L_31 - .L_30)
.L_30:
        /*0004*/ 	.word	0x00000082


	//----- nvinfo : EIATTR_KPARAM_INFO
	.align		4
.L_31:
        /*0008*/ 	.byte	0x04, 0x17
        /*000a*/ 	.short	(.L_33 - .L_32)
.L_32:
        /*000c*/ 	.word	0x00000000
        /*0010*/ 	.short	0x0001
        /*0012*/ 	.short	0x0008
        /*0014*/ 	.byte	0x00, 0xf5, 0x21, 0x00


	//----- nvinfo : EIATTR_KPARAM_INFO
	.align		4
.L_33:
        /*0018*/ 	.byte	0x04, 0x17
        /*001a*/ 	.short	(.L_35 - .L_34)
.L_34:
        /*001c*/ 	.word	0x00000000
        /*0020*/ 	.short	0x0000
        /*0022*/ 	.short	0x0000
        /*0024*/ 	.byte	0x00, 0xf5, 0x21, 0x00


	//----- nvinfo : EIATTR_SPARSE_MMA_MASK
	.align		4
.L_35:
        /*0028*/ 	.byte	0x03, 0x50
        /*002a*/ 	.short	0x0000


	//----- nvinfo : EIATTR_MAXREG_COUNT
	.align		4
        /*002c*/ 	.byte	0x03, 0x1b
        /*002e*/ 	.short	0x00ff


	//----- nvinfo : EIATTR_NUM_BARRIERS
	.align		4
        /*0030*/ 	.byte	0x02, 0x4c
        /*0032*/ 	.byte	0x01
	.zero		1


	//----- nvinfo : EIATTR_MERCURY_ISA_VERSION
	.align		4
        /*0034*/ 	.byte	0x03, 0x5f
        /*0036*/ 	.short	0x0101


	//----- nvinfo : EIATTR_VRC_CTA_INIT_COUNT
	.align		4
        /*0038*/ 	.byte	0x02, 0x4a
	.zero		1
	.zero		1


	//----- nvinfo : EIATTR_EXIT_INSTR_OFFSETS
	.align		4
        /*003c*/ 	.byte	0x04, 0x1c
        /*003e*/ 	.short	(.L_37 - .L_36)


	//   ....[0]....
.L_36:
        /*0040*/ 	.word	0x00000360


	//----- nvinfo : EIATTR_CBANK_PARAM_SIZE
	.align		4
.L_37:
        /*0044*/ 	.byte	0x03, 0x19
        /*0046*/ 	.short	0x0010


	//----- nvinfo : EIATTR_PARAM_CBANK
	.align		4
        /*0048*/ 	.byte	0x04, 0x0a
        /*004a*/ 	.short	(.L_39 - .L_38)
	.align		4
.L_38:
        /*004c*/ 	.word	index@(.nv.constant0._Z24transposeNoBankConflictsPfPKf)
        /*0050*/ 	.short	0x0380
        /*0052*/ 	.short	0x0010


	//----- nvinfo : EIATTR_SW_WAR
	.align		4
.L_39:
        /*0054*/ 	.byte	0x04, 0x36
        /*0056*/ 	.short	(.L_41 - .L_40)
.L_40:
        /*0058*/ 	.word	0x00000008
.L_41:


//--------------------- .nv.info._Z18transposeCoalescedPfPKf --------------------------
	.section	.nv.info._Z18transposeCoalescedPfPKf,"",@"SHT_CUDA_INFO"
	.sectionflags	@""
	.align	4


	//----- nvinfo : EIATTR_CUDA_API_VERSION
	.align		4
        /*0000*/ 	.byte	0x04, 0x37
        /*0002*/ 	.short	(.L_43 - .L_42)
.L_42:
        /*0004*/ 	.word	0x00000082


	//----- nvinfo : EIATTR_KPARAM_INFO
	.align		4
.L_43:
        /*0008*/ 	.byte	0x04, 0x17
        /*000a*/ 	.short	(.L_45 - .L_44)
.L_44:
        /*000c*/ 	.word	0x00000000
        /*0010*/ 	.short	0x0001
        /*0012*/ 	.short	0x0008
        /*0014*/ 	.byte	0x00, 0xf5, 0x21, 0x00


	//----- nvinfo : EIATTR_KPARAM_INFO
	.align		4
.L_45:
        /*0018*/ 	.byte	0x04, 0x17
        /*001a*/ 	.short	(.L_47 - .L_46)
.L_46:
        /*001c*/ 	.word	0x00000000
        /*0020*/ 	.short	0x0000
        /*0022*/ 	.short	0x0000
        /*0024*/ 	.byte	0x00, 0xf5, 0x21, 0x00


	//----- nvinfo : EIATTR_SPARSE_MMA_MASK
	.align		4
.L_47:
        /*0028*/ 	.byte	0x03, 0x50
        /*002a*/ 	.short	0x0000


	//----- nvinfo : EIATTR_MAXREG_COUNT
	.align		4
        /*002c*/ 	.byte	0x03, 0x1b
        /*002e*/ 	.short	0x00ff


	//----- nvinfo : EIATTR_NUM_BARRIERS
	.align		4
        /*0030*/ 	.byte	0x02, 0x4c
        /*0032*/ 	.byte	0x01
	.zero		1


	//----- nvinfo : EIATTR_MERCURY_ISA_VERSION
	.align		4
        /*0034*/ 	.byte	0x03, 0x5f
        /*0036*/ 	.short	0x0101


	//----- nvinfo : EIATTR_VRC_CTA_INIT_COUNT
	.align		4
        /*0038*/ 	.byte	0x02, 0x4a
	.zero		1
	.zero		1


	//----- nvinfo : EIATTR_EXIT_INSTR_OFFSETS
	.align		4
        /*003c*/ 	.byte	0x04, 0x1c
        /*003e*/ 	.short	(.L_49 - .L_48)


	//   ....[0]....
.L_48:
        /*0040*/ 	.word	0x00000360


	//----- nvinfo : EIATTR_CBANK_PARAM_SIZE
	.align		4
.L_49:
        /*0044*/ 	.byte	0x03, 0x19
        /*0046*/ 	.short	0x0010


	//----- nvinfo : EIATTR_PARAM_CBANK
	.align		4
        /*0048*/ 	.byte	0x04, 0x0a
        /*004a*/ 	.short	(.L_51 - .L_50)
	.align		4
.L_50:
        /*004c*/ 	.word	index@(.nv.constant0._Z18transposeCoalescedPfPKf)
        /*0050*/ 	.short	0x0380
        /*0052*/ 	.short	0x0010


	//----- nvinfo : EIATTR_SW_WAR
	.align		4
.L_51:
        /*0054*/ 	.byte	0x04, 0x36
        /*0056*/ 	.short	(.L_53 - .L_52)
.L_52:
        /*0058*/ 	.word	0x00000008
.L_53:


//--------------------- .nv.info._Z14transposeNaivePfPKf --------------------------
	.section	.nv.info._Z14transposeNaivePfPKf,"",@"SHT_CUDA_INFO"
	.sectionflags	@""
	.align	4


	//----- nvinfo : EIATTR_CUDA_API_VERSION
	.align		4
        /*0000*/ 	.byte	0x04, 0x37
        /*0002*/ 	.short	(.L_55 - .L_54)
.L_54:
        /*0004*/ 	.word	0x00000082


	//----- nvinfo : EIATTR_KPARAM_INFO
	.align		4
.L_55:
        /*0008*/ 	.byte	0x04, 0x17
        /*000a*/ 	.short	(.L_57 - .L_56)
.L_56:
        /*000c*/ 	.word	0x00000000
        /*0010*/ 	.short	0x0001
        /*0012*/ 	.short	0x0008
        /*0014*/ 	.byte	0x00, 0xf5, 0x21, 0x00


	//----- nvinfo : EIATTR_KPARAM_INFO
	.align		4
.L_57:
        /*0018*/ 	.byte	0x04, 0x17
        /*001a*/ 	.short	(.L_59 - .L_58)
.L_58:
        /*001c*/ 	.word	0x00000000
        /*0020*/ 	.short	0x0000
        /*0022*/ 	.short	0x0000
        /*0024*/ 	.byte	0x00, 0xf5, 0x21, 0x00


	//----- nvinfo : EIATTR_SPARSE_MMA_MASK
	.align		4
.L_59:
        /*0028*/ 	.byte	0x03, 0x50
        /*002a*/ 	.short	0x0000


	//----- nvinfo : EIATTR_MAXREG_COUNT
	.align		4
        /*002c*/ 	.byte	0x03, 0x1b
        /*002e*/ 	.short	0x00ff


	//----- nvinfo : EIATTR_MERCURY_ISA_VERSION
	.align		4
        /*0030*/ 	.byte	0x03, 0x5f
        /*0032*/ 	.short	0x0101


	//----- nvinfo : EIATTR_VRC_CTA_INIT_COUNT
	.align		4
        /*0034*/ 	.byte	0x02, 0x4a
	.zero		1
	.zero		1


	//----- nvinfo : EIATTR_EXIT_INSTR_OFFSETS
	.align		4
        /*0038*/ 	.byte	0x04, 0x1c
        /*003a*/ 	.short	(.L_61 - .L_60)


	//   ....[0]....
.L_60:
        /*003c*/ 	.word	0x000001e0


	//----- nvinfo : EIATTR_CBANK_PARAM_SIZE
	.align		4
.L_61:
        /*0040*/ 	.byte	0x03, 0x19
        /*0042*/ 	.short	0x0010


	//----- nvinfo : EIATTR_PARAM_CBANK
	.align		4
        /*0044*/ 	.byte	0x04, 0x0a
        /*0046*/ 	.short	(.L_63 - .L_62)
	.align		4
.L_62:
        /*0048*/ 	.word	index@(.nv.constant0._Z14transposeNaivePfPKf)
        /*004c*/ 	.short	0x0380
        /*004e*/ 	.short	0x0010


	//----- nvinfo : EIATTR_SW_WAR
	.align		4
.L_63:
        /*0050*/ 	.byte	0x04, 0x36
        /*0052*/ 	.short	(.L_65 - .L_64)
.L_64:
        /*0054*/ 	.word	0x00000008
.L_65:


//--------------------- .nv.info._Z4copyPfPKf     --------------------------
	.section	.nv.info._Z4copyPfPKf,"",@"SHT_CUDA_INFO"
	.sectionflags	@""
	.align	4


	//----- nvinfo : EIATTR_CUDA_API_VERSION
	.align		4
        /*0000*/ 	.byte	0x04, 0x37
        /*0002*/ 	.short	(.L_67 - .L_66)
.L_66:
        /*0004*/ 	.word	0x00000082


	//----- nvinfo : EIATTR_KPARAM_INFO
	.align		4
.L_67:
        /*0008*/ 	.byte	0x04, 0x17
        /*000a*/ 	.short	(.L_69 - .L_68)
.L_68:
        /*000c*/ 	.word	0x00000000
        /*0010*/ 	.short	0x0001
        /*0012*/ 	.short	0x0008
        /*0014*/ 	.byte	0x00, 0xf5, 0x21, 0x00


	//----- nvinfo : EIATTR_KPARAM_INFO
	.align		4
.L_69:
        /*0018*/ 	.byte	0x04, 0x17
        /*001a*/ 	.short	(.L_71 - .L_70)
.L_70:
        /*001c*/ 	.word	0x00000000
        /*0020*/ 	.short	0x0000
        /*0022*/ 	.short	0x0000
        /*0024*/ 	.byte	0x00, 0xf5, 0x21, 0x00


	//----- nvinfo : EIATTR_SPARSE_MMA_MASK
	.align		4
.L_71:
        /*0028*/ 	.byte	0x03, 0x50
        /*002a*/ 	.short	0x0000


	//----- nvinfo : EIATTR_MAXREG_COUNT
	.align		4
        /*002c*/ 	.byte	0x03, 0x1b
        /*002e*/ 	.short	0x00ff


	//----- nvinfo : EIATTR_MERCURY_ISA_VERSION
	.align		4
        /*0030*/ 	.byte	0x03, 0x5f
        /*0032*/ 	.short	0x0101


	//----- nvinfo : EIATTR_VRC_CTA_INIT_COUNT
	.align		4
        /*0034*/ 	.byte	0x02, 0x4a
	.zero		1
	.zero		1


	//----- nvinfo : EIATTR_EXIT_INSTR_OFFSETS
	.align		4
        /*0038*/ 	.byte	0x04, 0x1c
        /*003a*/ 	.short	(.L_73 - .L_72)


	//   ....[0]....
.L_72:
        /*003c*/ 	.word	0x00000200


	//----- nvinfo : EIATTR_CBANK_PARAM_SIZE
	.align		4
.L_73:
        /*0040*/ 	.byte	0x03, 0x19
        /*0042*/ 	.short	0x0010


	//----- nvinfo : EIATTR_PARAM_CBANK
	.align		4
        /*0044*/ 	.byte	0x04, 0x0a
        /*0046*/ 	.short	(.L_75 - .L_74)
	.align		4
.L_74:
        /*0048*/ 	.word	index@(.nv.constant0._Z4copyPfPKf)
        /*004c*/ 	.short	0x0380
        /*004e*/ 	.short	0x0010


	//----- nvinfo : EIATTR_SW_WAR
	.align		4
.L_75:
        /*0050*/ 	.byte	0x04, 0x36
        /*0052*/ 	.short	(.L_77 - .L_76)
.L_76:
        /*0054*/ 	.word	0x00000008
.L_77:


//--------------------- .nv.info._Z13copySharedMemPfPKf --------------------------
	.section	.nv.info._Z13copySharedMemPfPKf,"",@"SHT_CUDA_INFO"
	.sectionflags	@""
	.align	4


	//----- nvinfo : EIATTR_CUDA_API_VERSION
	.align		4
        /*0000*/ 	.byte	0x04, 0x37
        /*0002*/ 	.short	(.L_79 - .L_78)
.L_78:
        /*0004*/ 	.word	0x00000082


	//----- nvinfo : EIATTR_KPARAM_INFO
	.align		4
.L_79:
        /*0008*/ 	.byte	0x04, 0x17
        /*000a*/ 	.short	(.L_81 - .L_80)
.L_80:
        /*000c*/ 	.word	0x00000000
        /*0010*/ 	.short	0x0001
        /*0012*/ 	.short	0x0008
        /*0014*/ 	.byte	0x00, 0xf5, 0x21, 0x00


	//----- nvinfo : EIATTR_KPARAM_INFO
	.align		4
.L_81:
        /*0018*/ 	.byte	0x04, 0x17
        /*001a*/ 	.short	(.L_83 - .L_82)
.L_82:
        /*001c*/ 	.word	0x00000000
        /*0020*/ 	.short	0x0000
        /*0022*/ 	.short	0x0000
        /*0024*/ 	.byte	0x00, 0xf5, 0x21, 0x00


	//----- nvinfo : EIATTR_SPARSE_MMA_MASK
	.align		4
.L_83:
        /*0028*/ 	.byte	0x03, 0x50
        /*002a*/ 	.short	0x0000


	//----- nvinfo : EIATTR_MAXREG_COUNT
	.align		4
        /*002c*/ 	.byte	0x03, 0x1b
        /*002e*/ 	.short	0x00ff


	//----- nvinfo : EIATTR_NUM_BARRIERS
	.align		4
        /*0030*/ 	.byte	0x02, 0x4c
        /*0032*/ 	.byte	0x01
	.zero		1


	//----- nvinfo : EIATTR_MERCURY_ISA_VERSION
	.align		4
        /*0034*/ 	.byte	0x03, 0x5f
        /*0036*/ 	.short	0x0101


	//----- nvinfo : EIATTR_VRC_CTA_INIT_COUNT
	.align		4
        /*0038*/ 	.byte	0x02, 0x4a
	.zero		1
	.zero		1


	//----- nvinfo : EIATTR_EXIT_INSTR_OFFSETS
	.align		4
        /*003c*/ 	.byte	0x04, 0x1c
        /*003e*/ 	.short	(.L_85 - .L_84)


	//   ....[0]....
.L_84:
        /*0040*/ 	.word	0x000002e0


	//----- nvinfo : EIATTR_CBANK_PARAM_SIZE
	.align		4
.L_85:
        /*0044*/ 	.byte	0x03, 0x19
        /*0046*/ 	.short	0x0010


	//----- nvinfo : EIATTR_PARAM_CBANK
	.align		4
        /*0048*/ 	.byte	0x04, 0x0a
        /*004a*/ 	.short	(.L_87 - .L_86)
	.align		4
.L_86:
        /*004c*/ 	.word	index@(.nv.constant0._Z13copySharedMemPfPKf)
        /*0050*/ 	.short	0x0380
        /*0052*/ 	.short	0x0010


	//----- nvinfo : EIATTR_SW_WAR
	.align		4
.L_87:
        /*0054*/ 	.byte	0x04, 0x36
        /*0056*/ 	.short	(.L_89 - .L_88)
.L_88:
        /*0058*/ 	.word	0x00000008
.L_89:


//--------------------- .nv.callgraph             --------------------------
	.section	.nv.callgraph,"",@"SHT_CUDA_CALLGRAPH"
	.align	4
	.sectionentsize	8
	.align		4
        /*0000*/ 	.word	0x00000000
	.align		4
        /*0004*/ 	.word	0xffffffff
	.align		4
        /*0008*/ 	.word	0x00000000
	.align		4
        /*000c*/ 	.word	0xfffffffe
	.align		4
        /*0010*/ 	.word	0x00000000
	.align		4
        /*0014*/ 	.word	0xfffffffd
	.align		4
        /*0018*/ 	.word	0x00000000
	.align		4
        /*001c*/ 	.word	0xfffffffc


//--------------------- .text._Z24transposeNoBankConflictsPfPKf --------------------------
	.section	.text._Z24transposeNoBankConflictsPfPKf,"ax",@progbits
	.align	128
        .global         _Z24transposeNoBankConflictsPfPKf
        .type           _Z24transposeNoBankConflictsPfPKf,@function
        .size           _Z24transposeNoBankConflictsPfPKf,(.L_x_5 - _Z24transposeNoBankConflictsPfPKf)
        .other          _Z24transposeNoBankConflictsPfPKf,@"STO_CUDA_ENTRY STV_DEFAULT"
_Z24transposeNoBankConflictsPfPKf:
.text._Z24transposeNoBankConflictsPfPKf:
[----:B------:R-:W-:Y:S01]  /*0000*/  LDC R1, c[0x0][0x37c] ;  /* 0x0000df00ff017b82 */ /* 0x000fe20000000800 */
[----:B------:R-:W0:Y:S07]  /*0010*/  S2R R6, SR_CTAID.X ;  /* 0x0000000000067919 */ /* 0x000e2e0000002500 */
[----:B------:R-:W1:Y:S01]  /*0020*/  LDC R4, c[0x0][0x370] ;  /* 0x0000dc00ff047b82 */ /* 0x000e620000000800 */
[----:B------:R-:W2:Y:S01]  /*0030*/  LDCU.64 UR6, c[0x0][0x358] ;  /* 0x00006b00ff0677ac */ /* 0x000ea20008000a00 */
[----:B------:R-:W0:Y:S01]  /*0040*/  S2R R5, SR_TID.X ;  /* 0x0000000000057919 */ /* 0x000e220000002100 */
[----:B------:R-:W3:Y:S05]  /*0050*/  S2R R0, SR_CTAID.Y ;  /* 0x0000000000007919 */ /* 0x000eea0000002600 */
[----:B------:R-:W4:Y:S01]  /*0060*/  LDC.64 R2, c[0x0][0x388] ;  /* 0x0000e200ff027b82 */ /* 0x000f220000000a00 */
[----:B------:R-:W3:Y:S01]  /*0070*/  S2R R7, SR_TID.Y ;  /* 0x0000000000077919 */ /* 0x000ee20000002200 */
[----:B-1----:R-:W-:-:S02]  /*0080*/  SHF.L.U32 R8, R4, 0x5, RZ ;  /* 0x0000000504087819 */ /* 0x002fc400000006ff */
[----:B0-----:R-:W-:Y:S02]  /*0090*/  LEA R9, R6, R5, 0x5 ;  /* 0x0000000506097211 */ /* 0x001fe400078e28ff */
[----:B---3--:R-:W-:-:S05]  /*00a0*/  LEA R10, R0, R7, 0x5 ;  /* 0x00000007000a7211 */ /* 0x008fca00078e28ff */
[----:B------:R-:W-:-:S04]  /*00b0*/  IMAD R9, R10, R8, R9 ;  /* 0x000000080a097224 */ /* 0x000fc800078e0209 */
[--C-:B----4-:R-:W-:Y:S01]  /*00c0*/  IMAD.WIDE R10, R9, 0x4, R2.reuse ;  /* 0x00000004090a7825 */ /* 0x110fe200078e0202 */
[CC--:B------:R-:W-:Y:S02]  /*00d0*/  LEA R15, R4.reuse, R9.reuse, 0x9 ;  /* 0x00000009040f7211 */ /* 0x0c0fe400078e48ff */
[C---:B------:R-:W-:Y:S02]  /*00e0*/  LEA R13, R4.reuse, R9, 0x8 ;  /* 0x00000009040d7211 */ /* 0x040fe400078e40ff */
[----:B------:R-:W-:Y:S01]  /*00f0*/  LEA R17, R4, R15, 0x8 ;  /* 0x0000000f04117211 */ /* 0x000fe200078e40ff */
[--C-:B------:R-:W-:Y:S01]  /*0100*/  IMAD.WIDE R14, R15, 0x4, R2.reuse ;  /* 0x000000040f0e7825 */ /* 0x100fe200078e0202 */
[----:B--2---:R-:W2:Y:S03]  /*0110*/  LDG.E R10, desc[UR6][R10.64] ;  /* 0x000000060a0a7981 */ /* 0x004ea6000c1e1900 */
[----:B------:R-:W-:-:S02]  /*0120*/  IMAD.WIDE R12, R13, 0x4, R2 ;  /* 0x000000040d0c7825 */ /* 0x000fc400078e0202 */
[----:B------:R-:W3:Y:S02]  /*0130*/  LDG.E R14, desc[UR6][R14.64] ;  /* 0x000000060e0e7981 */ /* 0x000ee4000c1e1900 */
[----:B------:R-:W-:Y:S02]  /*0140*/  IMAD.WIDE R2, R17, 0x4, R2 ;  /* 0x0000000411027825 */ /* 0x000fe400078e0202 */
[----:B------:R-:W4:Y:S04]  /*0150*/  LDG.E R12, desc[UR6][R12.64] ;  /* 0x000000060c0c7981 */ /* 0x000f28000c1e1900 */
[----:B------:R0:W5:Y:S01]  /*0160*/  LDG.E R18, desc[UR6][R2.64] ;  /* 0x0000000602127981 */ /* 0x000162000c1e1900 */
[----:B------:R-:W1:Y:S01]  /*0170*/  S2UR UR5, SR_CgaCtaId ;  /* 0x00000000000579c3 */ /* 0x000e620000008800 */
[----:B------:R-:W-:-:S07]  /*0180*/  UMOV UR4, 0x400 ;  /* 0x0000040000047882 */ /* 0x000fce0000000000 */
[----:B0-----:R-:W0:Y:S01]  /*0190*/  LDC.64 R2, c[0x0][0x380] ;  /* 0x0000e000ff027b82 */ /* 0x001e220000000a00 */
[----:B-1----:R-:W-:-:S06]  /*01a0*/  ULEA UR4, UR5, UR4, 0x18 ;  /* 0x0000000405047291 */ /* 0x002fcc000f8ec0ff */
[----:B------:R-:W-:-:S05]  /*01b0*/  LEA R16, R5, UR4, 0x2 ;  /* 0x0000000405107c11 */ /* 0x000fca000f8e10ff */
[----:B------:R-:W-:Y:S01]  /*01c0*/  IMAD R9, R7, 0x84, R16 ;  /* 0x0000008407097824 */ /* 0x000fe200078e0210 */
[----:B------:R-:W-:-:S04]  /*01d0*/  LEA R16, R5, R16, 0x7 ;  /* 0x0000001005107211 */ /* 0x000fc800078e38ff */
[----:B------:R-:W-:Y:S02]  /*01e0*/  LEA R16, R7, R16, 0x2 ;  /* 0x0000001007107211 */ /* 0x000fe400078e10ff */
[----:B------:R-:W-:Y:S02]  /*01f0*/  LEA R5, R0, R5, 0x5 ;  /* 0x0000000500057211 */ /* 0x000fe400078e28ff */
[----:B------:R-:W-:-:S05]  /*0200*/  LEA R6, R6, R7, 0x5 ;  /* 0x0000000706067211 */ /* 0x000fca00078e28ff */
[----:B------:R-:W-:-:S05]  /*0210*/  IMAD R5, R8, R6, R5 ;  /* 0x0000000608057224 */ /* 0x000fca00078e0205 */
[CC--:B------:R-:W-:Y:S02]  /*0220*/  LEA R17, R4.reuse, R5.reuse, 0x9 ;  /* 0x0000000504117211 */ /* 0x0c0fe400078e48ff */
[C---:B------:R-:W-:Y:S02]  /*0230*/  LEA R7, R4.reuse, R5, 0x8 ;  /* 0x0000000504077211 */ /* 0x040fe400078e40ff */
[----:B------:R-:W-:Y:S01]  /*0240*/  LEA R21, R4, R17, 0x8 ;  /* 0x0000001104157211 */ /* 0x000fe200078e40ff */
[----:B0-----:R-:W-:-:S04]  /*0250*/  IMAD.WIDE R4, R5, 0x4, R2 ;  /* 0x0000000405047825 */ /* 0x001fc800078e0202 */
[--C-:B------:R-:W-:Y:S01]  /*0260*/  IMAD.WIDE R6, R7, 0x4, R2.reuse ;  /* 0x0000000407067825 */ /* 0x100fe200078e0202 */
[----:B--2---:R-:W-:Y:S04]  /*0270*/  STS [R9], R10 ;  /* 0x0000000a09007388 */ /* 0x004fe80000000800 */
[----:B---3--:R-:W-:Y:S04]  /*0280*/  STS [R9+0x840], R14 ;  /* 0x0008400e09007388 */ /* 0x008fe80000000800 */
[----:B----4-:R-:W-:Y:S04]  /*0290*/  STS [R9+0x420], R12 ;  /* 0x0004200c09007388 */ /* 0x010fe80000000800 */
[----:B-----5:R0:W-:Y:S01]  /*02a0*/  STS [R9+0xc60], R18 ;  /* 0x000c601209007388 */ /* 0x0201e20000000800 */
[----:B------:R-:W-:Y:S06]  /*02b0*/  BAR.SYNC.DEFER_BLOCKING 0x0 ;  /* 0x0000000000007b1d */ /* 0x000fec0000010000 */
[----:B------:R-:W1:Y:S04]  /*02c0*/  LDS R11, [R16] ;  /* 0x00000000100b7984 */ /* 0x000e680000000800 */
[----:B------:R-:W2:Y:S04]  /*02d0*/  LDS R13, [R16+0x20] ;  /* 0x00002000100d7984 */ /* 0x000ea80000000800 */
[----:B------:R-:W3:Y:S04]  /*02e0*/  LDS R15, [R16+0x40] ;  /* 0x00004000100f7984 */ /* 0x000ee80000000800 */
[----:B------:R-:W4:Y:S01]  /*02f0*/  LDS R19, [R16+0x60] ;  /* 0x0000600010137984 */ /* 0x000f220000000800 */
[----:B0-----:R-:W-:-:S04]  /*0300*/  IMAD.WIDE R8, R17, 0x4, R2 ;  /* 0x0000000411087825 */ /* 0x001fc800078e0202 */
[----:B------:R-:W-:Y:S01]  /*0310*/  IMAD.WIDE R2, R21, 0x4, R2 ;  /* 0x0000000415027825 */ /* 0x000fe200078e0202 */
[----:B-1----:R-:W-:Y:S04]  /*0320*/  STG.E desc[UR6][R4.64], R11 ;  /* 0x0000000b04007986 */ /* 0x002fe8000c101906 */
[----:B--2---:R-:W-:Y:S04]  /*0330*/  STG.E desc[UR6][R6.64], R13 ;  /* 0x0000000d06007986 */ /* 0x004fe8000c101906 */
[----:B---3--:R-:W-:Y:S04]  /*0340*/  STG.E desc[UR6][R8.64], R15 ;  /* 0x0000000f08007986 */ /* 0x008fe8000c101906 */
[----:B----4-:R-:W-:Y:S01]  /*0350*/  STG.E desc[UR6][R2.64], R19 ;  /* 0x0000001302007986 */ /* 0x010fe2000c101906 */
[----:B------:R-:W-:Y:S05]  /*0360*/  EXIT ;  /* 0x000000000000794d */ /* 0x000fea0003800000 */
.L_x_0:
[----:B------:R-:W-:-:S00]  /*0370*/  BRA `(.L_x_0) ;  /* 0xfffffffc00fc7947 */ /* 0x000fc0000383ffff */
[----:B------:R-:W-:-:S00]  /*0380*/  NOP ;  /* 0x0000000000007918 */ /* 0x000fc00000000000 */
[----:B------:R-:W-:-:S00]  /*0390*/  NOP ;  /* 0x0000000000007918 */ /* 0x000fc00000000000 */
[----:B------:R-:W-:-:S00]  /*03a0*/  NOP ;  /* 0x0000000000007918 */ /* 0x000fc00000000000 */
[----:B------:R-:W-:-:S00]  /*03b0*/  NOP ;  /* 0x0000000000007918 */ /* 0x000fc00000000000 */
[----:B------:R-:W-:-:S00]  /*03c0*/  NOP ;  /* 0x0000000000007918 */ /* 0x000fc00000000000 */
[----:B------:R-:W-:-:S00]  /*03d0*/  NOP ;  /* 0x0000000000007918 */ /* 0x000fc00000000000 */
[----:B------:R-:W-:-:S00]  /*03e0*/  NOP ;  /* 0x0000000000007918 */ /* 0x000fc00000000000 */
[----:B------:R-:W-:-:S00]  /*03f0*/  NOP ;  /* 0x0000000000007918 */ /* 0x000fc00000000000 */
.L_x_5:


//--------------------- .text._Z18transposeCoalescedPfPKf --------------------------
	.section	.text._Z18transposeCoalescedPfPKf,"ax",@progbits
	.align	128
        .global         _Z18transposeCoalescedPfPKf
        .type           _Z18transposeCoalescedPfPKf,@function
        .size           _Z18transposeCoalescedPfPKf,(.L_x_6 - _Z18transposeCoalescedPfPKf)
        .other          _Z18transposeCoalescedPfPKf,@"STO_CUDA_ENTRY STV_DEFAULT"
_Z18transposeCoalescedPfPKf:
.text._Z18transposeCoalescedPfPKf:
        /* <DEDUP_REMOVED lines=27> */
[----:B------:R-:W-:-:S04]  /*01b0*/  LEA R16, R5, UR4, 0x2 ;  /* 0x0000000405107c11 */ /* 0x000fc8000f8e10ff */
[----:B------:R-:W-:Y:S01]  /*01c0*/  LEA R9, R7, R16, 0x7 ;  /* 0x0000001007097211 */ /* 0x000fe200078e38ff */
[----:B------:R-:W-:-:S05]  /*01d0*/  IMAD R16, R5, 0x7c, R16 ;  /* 0x0000007c05107824 */ /* 0x000fca00078e0210 */
        /* <DEDUP_REMOVED lines=25> */
.L_x_1:
        /* <DEDUP_REMOVED lines=9> */
.L_x_6:


//--------------------- .text._Z14transposeNaivePfPKf --------------------------
	.section	.text._Z14transposeNaivePfPKf,"ax",@progbits
	.align	128
        .global         _Z14transposeNaivePfPKf
        .type           _Z14transposeNaivePfPKf,@function
        .size           _Z14transposeNaivePfPKf,(.L_x_7 - _Z14transposeNaivePfPKf)
        .other          _Z14transposeNaivePfPKf,@"STO_CUDA_ENTRY STV_DEFAULT"
_Z14transposeNaivePfPKf:
.text._Z14transposeNaivePfPKf:
[----:B------:R-:W-:Y:S01]  /*0000*/  LDC R1, c[0x0][0x37c] ;  /* 0x0000df00ff017b82 */ /* 0x000fe20000000800 */
[----:B------:R-:W0:Y:S07]  /*0010*/  S2R R0, SR_CTAID.X ;  /* 0x0000000000007919 */ /* 0x000e2e0000002500 */
[----:B------:R-:W1:Y:S01]  /*0020*/  LDC R12, c[0x0][0x370] ;  /* 0x0000dc00ff0c7b82 */ /* 0x000e620000000800 */
[----:B------:R-:W2:Y:S01]  /*0030*/  LDCU.64 UR4, c[0x0][0x358] ;  /* 0x00006b00ff0477ac */ /* 0x000ea20008000a00 */
[----:B------:R-:W0:Y:S01]  /*0040*/  S2R R5, SR_TID.X ;  /* 0x0000000000057919 */ /* 0x000e220000002100 */
[----:B------:R-:W3:Y:S05]  /*0050*/  S2R R9, SR_CTAID.Y ;  /* 0x0000000000097919 */ /* 0x000eea0000002600 */
[----:B------:R-:W4:Y:S01]  /*0060*/  LDC.64 R2, c[0x0][0x388] ;  /* 0x0000e200ff027b82 */ /* 0x000f220000000a00 */
[----:B------:R-:W3:Y:S07]  /*0070*/  S2R R4, SR_TID.Y ;  /* 0x0000000000047919 */ /* 0x000eee0000002200 */
[----:B------:R-:W5:Y:S01]  /*0080*/  LDC.64 R6, c[0x0][0x380] ;  /* 0x0000e000ff067b82 */ /* 0x000f620000000a00 */
[----:B-1----:R-:W-:-:S02]  /*0090*/  SHF.L.U32 R8, R12, 0x5, RZ ;  /* 0x000000050c087819 */ /* 0x002fc400000006ff */
[----:B0-----:R-:W-:Y:S02]  /*00a0*/  LEA R0, R0, R5, 0x5 ;  /* 0x0000000500007211 */ /* 0x001fe400078e28ff */
[----:B---3--:R-:W-:-:S05]  /*00b0*/  LEA R9, R9, R4, 0x5 ;  /* 0x0000000409097211 */ /* 0x008fca00078e28ff */
[----:B------:R-:W-:-:S04]  /*00c0*/  IMAD R11, R9, R8, R0 ;  /* 0x00000008090b7224 */ /* 0x000fc800078e0200 */
[----:B----4-:R-:W-:-:S06]  /*00d0*/  IMAD.WIDE R4, R11, 0x4, R2 ;  /* 0x000000040b047825 */ /* 0x010fcc00078e0202 */
[----:B--2---:R-:W2:Y:S01]  /*00e0*/  LDG.E R5, desc[UR4][R4.64] ;  /* 0x0000000404057981 */ /* 0x004ea2000c1e1900 */
[----:B------:R-:W-:Y:S01]  /*00f0*/  IMAD R9, R0, R8, R9 ;  /* 0x0000000800097224 */ /* 0x000fe200078e0209 */
[----:B------:R-:W-:-:S03]  /*0100*/  LEA R13, R12, R11, 0x8 ;  /* 0x0000000b0c0d7211 */ /* 0x000fc600078e40ff */
[----:B-----5:R-:W-:-:S04]  /*0110*/  IMAD.WIDE R6, R9, 0x4, R6 ;  /* 0x0000000409067825 */ /* 0x020fc800078e0206 */
[----:B------:R-:W-:Y:S01]  /*0120*/  IMAD.WIDE R8, R13, 0x4, R2 ;  /* 0x000000040d087825 */ /* 0x000fe200078e0202 */
[----:B--2---:R-:W-:Y:S05]  /*0130*/  STG.E desc[UR4][R6.64], R5 ;  /* 0x0000000506007986 */ /* 0x004fea000c101904 */
[----:B------:R-:W2:Y:S01]  /*0140*/  LDG.E R9, desc[UR4][R8.64] ;  /* 0x0000000408097981 */ /* 0x000ea2000c1e1900 */
[----:B------:R-:W-:-:S05]  /*0150*/  LEA R13, R12, R11, 0x9 ;  /* 0x0000000b0c0d7211 */ /* 0x000fca00078e48ff */
[--C-:B------:R-:W-:Y:S01]  /*0160*/  IMAD.WIDE R10, R13, 0x4, R2.reuse ;  /* 0x000000040d0a7825 */ /* 0x100fe200078e0202 */
[----:B------:R-:W-:Y:S01]  /*0170*/  LEA R13, R12, R13, 0x8 ;  /* 0x0000000d0c0d7211 */ /* 0x000fe200078e40ff */
[----:B--2---:R-:W-:Y:S04]  /*0180*/  STG.E desc[UR4][R6.64+0x20], R9 ;  /* 0x0000200906007986 */ /* 0x004fe8000c101904 */
[----:B------:R-:W2:Y:S01]  /*0190*/  LDG.E R11, desc[UR4][R10.64] ;  /* 0x000000040a0b7981 */ /* 0x000ea2000c1e1900 */
[----:B------:R-:W-:-:S03]  /*01a0*/  IMAD.WIDE R2, R13, 0x4, R2 ;  /* 0x000000040d027825 */ /* 0x000fc600078e0202 */
[----:B--2---:R-:W-:Y:S04]  /*01b0*/  STG.E desc[UR4][R6.64+0x40], R11 ;  /* 0x0000400b06007986 */ /* 0x004fe8000c101904 */
[----:B------:R-:W2:Y:S04]  /*01c0*/  LDG.E R3, desc[UR4][R2.64] ;  /* 0x0000000402037981 */ /* 0x000ea8000c1e1900 */
[----:B--2---:R-:W-:Y:S01]  /*01d0*/  STG.E desc[UR4][R6.64+0x60], R3 ;  /* 0x0000600306007986 */ /* 0x004fe2000c101904 */
[----:B------:R-:W-:Y:S05]  /*01e0*/  EXIT ;  /* 0x000000000000794d */ /* 0x000fea0003800000 */
.L_x_2:
        /* <DEDUP_REMOVED lines=9> */
.L_x_7:


//--------------------- .text._Z4copyPfPKf        --------------------------
	.section	.text._Z4copyPfPKf,"ax",@progbits
	.align	128
        .global         _Z4copyPfPKf
        .type           _Z4copyPfPKf,@function
        .size           _Z4copyPfPKf,(.L_x_8 - _Z4copyPfPKf)
        .other          _Z4copyPfPKf,@"STO_CUDA_ENTRY STV_DEFAULT"
_Z4copyPfPKf:
.text._Z4copyPfPKf:
[----:B------:R-:W-:Y:S01]  /*0000*/  LDC R1, c[0x0][0x37c] ;  /* 0x0000df00ff017b82 */ /* 0x000fe20000000800 */
[----:B------:R-:W0:Y:S07]  /*0010*/  S2R R0, SR_CTAID.Y ;  /* 0x0000000000007919 */ /* 0x000e2e0000002600 */
[----:B------:R-:W1:Y:S01]  /*0020*/  LDC R16, c[0x0][0x370] ;  /* 0x0000dc00ff107b82 */ /* 0x000e620000000800 */
[----:B------:R-:W2:Y:S01]  /*0030*/  LDCU.64 UR4, c[0x0][0x358] ;  /* 0x00006b00ff0477ac */ /* 0x000ea20008000a00 */
[----:B------:R-:W0:Y:S01]  /*0040*/  S2R R5, SR_TID.Y ;  /* 0x0000000000057919 */ /* 0x000e220000002200 */
[----:B------:R-:W3:Y:S05]  /*0050*/  S2R R4, SR_CTAID.X ;  /* 0x0000000000047919 */ /* 0x000eea0000002500 */
[----:B------:R-:W4:Y:S01]  /*0060*/  LDC.64 R2, c[0x0][0x388] ;  /* 0x0000e200ff027b82 */ /* 0x000f220000000a00 */
[----:B------:R-:W3:Y:S01]  /*0070*/  S2R R7, SR_TID.X ;  /* 0x0000000000077919 */ /* 0x000ee20000002100 */
[----:B0-----:R-:W-:-:S05]  /*0080*/  LEA R0, R0, R5, 0x5 ;  /* 0x0000000500007211 */ /* 0x001fca00078e28ff */
[----:B-1----:R-:W-:Y:S01]  /*0090*/  IMAD R5, R0, R16, RZ ;  /* 0x0000001000057224 */ /* 0x002fe200078e02ff */
[----:B---3--:R-:W-:-:S04]  /*00a0*/  LEA R0, R4, R7, 0x5 ;  /* 0x0000000704007211 */ /* 0x008fc800078e28ff */
[----:B------:R-:W-:Y:S02]  /*00b0*/  LEA R13, R5, R0, 0x5 ;  /* 0x00000000050d7211 */ /* 0x000fe400078e28ff */
[----:B------:R-:W0:Y:S03]  /*00c0*/  LDC.64 R4, c[0x0][0x380] ;  /* 0x0000e000ff047b82 */ /* 0x000e260000000a00 */
[----:B----4-:R-:W-:-:S05]  /*00d0*/  IMAD.WIDE R6, R13, 0x4, R2 ;  /* 0x000000040d067825 */ /* 0x010fca00078e0202 */
[----:B--2---:R-:W2:Y:S01]  /*00e0*/  LDG.E R17, desc[UR4][R6.64] ;  /* 0x0000000406117981 */ /* 0x004ea2000c1e1900 */
[----:B------:R-:W-:-:S05]  /*00f0*/  LEA R15, R16, R13, 0x8 ;  /* 0x0000000d100f7211 */ /* 0x000fca00078e40ff */
[----:B------:R-:W-:-:S04]  /*0100*/  IMAD.WIDE R10, R15, 0x4, R2 ;  /* 0x000000040f0a7825 */ /* 0x000fc800078e0202 */
[----:B0-----:R-:W-:-:S05]  /*0110*/  IMAD.WIDE R8, R13, 0x4, R4 ;  /* 0x000000040d087825 */ /* 0x001fca00078e0204 */
[----:B--2---:R-:W-:Y:S04]  /*0120*/  STG.E desc[UR4][R8.64], R17 ;  /* 0x0000001108007986 */ /* 0x004fe8000c101904 */
[----:B------:R-:W2:Y:S01]  /*0130*/  LDG.E R11, desc[UR4][R10.64] ;  /* 0x000000040a0b7981 */ /* 0x000ea2000c1e1900 */
[----:B------:R-:W-:Y:S01]  /*0140*/  LEA R19, R16, R13, 0x9 ;  /* 0x0000000d10137211 */ /* 0x000fe200078e48ff */
[----:B------:R-:W-:-:S04]  /*0150*/  IMAD.WIDE R12, R15, 0x4, R4 ;  /* 0x000000040f0c7825 */ /* 0x000fc800078e0204 */
[C---:B------:R-:W-:Y:S01]  /*0160*/  IMAD.WIDE R14, R19.reuse, 0x4, R2 ;  /* 0x00000004130e7825 */ /* 0x040fe200078e0202 */
[----:B------:R-:W-:Y:S01]  /*0170*/  LEA R21, R16, R19, 0x8 ;  /* 0x0000001310157211 */ /* 0x000fe200078e40ff */
[----:B--2---:R-:W-:Y:S04]  /*0180*/  STG.E desc[UR4][R12.64], R11 ;  /* 0x0000000b0c007986 */ /* 0x004fe8000c101904 */
[----:B------:R-:W2:Y:S01]  /*0190*/  LDG.E R15, desc[UR4][R14.64] ;  /* 0x000000040e0f7981 */ /* 0x000ea2000c1e1900 */
[----:B------:R-:W-:-:S04]  /*01a0*/  IMAD.WIDE R6, R19, 0x4, R4 ;  /* 0x0000000413067825 */ /* 0x000fc800078e0204 */
[C---:B------:R-:W-:Y:S01]  /*01b0*/  IMAD.WIDE R2, R21.reuse, 0x4, R2 ;  /* 0x0000000415027825 */ /* 0x040fe200078e0202 */
[----:B--2---:R-:W-:Y:S05]  /*01c0*/  STG.E desc[UR4][R6.64], R15 ;  /* 0x0000000f06007986 */ /* 0x004fea000c101904 */
[----:B------:R-:W2:Y:S01]  /*01d0*/  LDG.E R3, desc[UR4][R2.64] ;  /* 0x0000000402037981 */ /* 0x000ea2000c1e1900 */
[----:B------:R-:W-:-:S05]  /*01e0*/  IMAD.WIDE R4, R21, 0x4, R4 ;  /* 0x0000000415047825 */ /* 0x000fca00078e0204 */
[----:B--2---:R-:W-:Y:S01]  /*01f0*/  STG.E desc[UR4][R4.64], R3 ;  /* 0x0000000304007986 */ /* 0x004fe2000c101904 */
[----:B------:R-:W-:Y:S05]  /*0200*/  EXIT ;  /* 0x000000000000794d */ /* 0x000fea0003800000 */
.L_x_3:
        /* <DEDUP_REMOVED lines=15> */
.L_x_8:


//--------------------- .text._Z13copySharedMemPfPKf --------------------------
	.section	.text._Z13copySharedMemPfPKf,"ax",@progbits
	.align	128
        .global         _Z13copySharedMemPfPKf
        .type           _Z13copySharedMemPfPKf,@function
        .size           _Z13copySharedMemPfPKf,(.L_x_9 - _Z13copySharedMemPfPKf)
        .other          _Z13copySharedMemPfPKf,@"STO_CUDA_ENTRY STV_DEFAULT"
_Z13copySharedMemPfPKf:
.text._Z13copySharedMemPfPKf:
        /* <DEDUP_REMOVED lines=11> */
[----:B------:R-:W-:-:S04]  /*00b0*/  LEA R13, R3, R0, 0x5 ;  /* 0x00000000030d7211 */ /* 0x000fc800078e28ff */
[CC--:B------:R-:W-:Y:S02]  /*00c0*/  LEA R2, R6.reuse, R13.reuse, 0x9 ;  /* 0x0000000d06027211 */ /* 0x0c0fe400078e48ff */
[C---:B------:R-:W-:Y:S02]  /*00d0*/  LEA R3, R6.reuse, R13, 0x8 ;  /* 0x0000000d06037211 */ /* 0x040fe400078e40ff */
[----:B------:R-:W-:Y:S01]  /*00e0*/  LEA R0, R6, R2, 0x8 ;  /* 0x0000000206007211 */ /* 0x000fe200078e40ff */
[----:B----4-:R-:W-:-:S04]  /*00f0*/  IMAD.WIDE R6, R13, 0x4, R4 ;  /* 0x000000040d067825 */ /* 0x010fc800078e0204 */
[--C-:B------:R-:W-:Y:S02]  /*0100*/  IMAD.WIDE R8, R3, 0x4, R4.reuse ;  /* 0x0000000403087825 */ /* 0x100fe400078e0204 */
[----:B--2---:R-:W2:Y:S02]  /*0110*/  LDG.E R6, desc[UR6][R6.64] ;  /* 0x0000000606067981 */ /* 0x004ea4000c1e1900 */
[--C-:B------:R-:W-:Y:S02]  /*0120*/  IMAD.WIDE R10, R2, 0x4, R4.reuse ;  /* 0x00000004020a7825 */ /* 0x100fe400078e0204 */
[----:B------:R0:W3:Y:S02]  /*0130*/  LDG.E R14, desc[UR6][R8.64] ;  /* 0x00000006080e7981 */ /* 0x0000e4000c1e1900 */
        /* <DEDUP_REMOVED lines=9> */
[----:B0-----:R-:W-:-:S04]  /*01d0*/  IMAD.WIDE R4, R13, 0x4, R8 ;  /* 0x000000040d047825 */ /* 0x001fc800078e0208 */
[----:B--2---:R0:W-:Y:S04]  /*01e0*/  STS [R15], R6 ;  /* 0x000000060f007388 */ /* 0x0041e80000000800 */
[----:B---3--:R-:W-:Y:S04]  /*01f0*/  STS [R15+0x400], R14 ;  /* 0x0004000e0f007388 */ /* 0x008fe80000000800 */
[----:B----4-:R-:W-:Y:S04]  /*0200*/  STS [R15+0x800], R10 ;  /* 0x0008000a0f007388 */ /* 0x010fe80000000800 */
[----:B-----5:R-:W-:Y:S01]  /*0210*/  STS [R15+0xc00], R16 ;  /* 0x000c00100f007388 */ /* 0x020fe20000000800 */
[----:B------:R-:W-:Y:S06]  /*0220*/  BAR.SYNC.DEFER_BLOCKING 0x0 ;  /* 0x0000000000007b1d */ /* 0x000fec0000010000 */
[----:B------:R-:W1:Y:S04]  /*0230*/  LDS R11, [R15] ;  /* 0x000000000f0b7984 */ /* 0x000e680000000800 */
[----:B------:R-:W2:Y:S04]  /*0240*/  LDS R17, [R15+0x400] ;  /* 0x000400000f117984 */ /* 0x000ea80000000800 */
[----:B------:R-:W3:Y:S04]  /*0250*/  LDS R19, [R15+0x800] ;  /* 0x000800000f137984 */ /* 0x000ee80000000800 */
[----:B------:R-:W4:Y:S01]  /*0260*/  LDS R21, [R15+0xc00] ;  /* 0x000c00000f157984 */ /* 0x000f220000000800 */
[----:B0-----:R-:W-:-:S04]  /*0270*/  IMAD.WIDE R6, R3, 0x4, R8 ;  /* 0x0000000403067825 */ /* 0x001fc800078e0208 */
[----:B------:R-:W-:-:S04]  /*0280*/  IMAD.WIDE R2, R2, 0x4, R8 ;  /* 0x0000000402027825 */ /* 0x000fc800078e0208 */
[----:B------:R-:W-:Y:S01]  /*0290*/  IMAD.WIDE R8, R0, 0x4, R8 ;  /* 0x0000000400087825 */ /* 0x000fe200078e0208 */
[----:B-1----:R-:W-:Y:S04]  /*02a0*/  STG.E desc[UR6][R4.64], R11 ;  /* 0x0000000b04007986 */ /* 0x002fe8000c101906 */
[----:B--2---:R-:W-:Y:S04]  /*02b0*/  STG.E desc[UR6][R6.64], R17 ;  /* 0x0000001106007986 */ /* 0x004fe8000c101906 */
[----:B---3--:R-:W-:Y:S04]  /*02c0*/  STG.E desc[UR6][R2.64], R19 ;  /* 0x0000001302007986 */ /* 0x008fe8000c101906 */
[----:B----4-:R-:W-:Y:S01]  /*02d0*/  STG.E desc[UR6][R8.64], R21 ;  /* 0x0000001508007986 */ /* 0x010fe2000c101906 */
[----:B------:R-:W-:Y:S05]  /*02e0*/  EXIT ;  /* 0x000000000000794d */ /* 0x000fea0003800000 */
.L_x_4:
        /* <DEDUP_REMOVED lines=9> */
.L_x_9:


//--------------------- .nv.shared._Z24transposeNoBankConflictsPfPKf --------------------------
	.section	.nv.shared._Z24transposeNoBankConflictsPfPKf,"aw",@nobits
	.sectionflags	@""
	.align	4
.nv.shared._Z24transposeNoBankConflictsPfPKf:
	.zero		5248


//--------------------- .nv.shared.reserved.0     --------------------------
	.section	.nv.shared.reserved.0,"aw",@nobits
	.weak		__nv_reservedSMEM_offset_0_alias
	.size		__nv_reservedSMEM_offset_0_alias, 0, 64
	.other		__nv_reservedSMEM_offset_0_alias,@"STO_CUDA_RESERVED_SHARED STV_DEFAULT"
__nv_reservedSMEM_offset_0_alias:
	.zero		0
	.zero		64


//--------------------- .nv.shared._Z18transposeCoalescedPfPKf --------------------------
	.section	.nv.shared._Z18transposeCoalescedPfPKf,"aw",@nobits
	.sectionflags	@""
	.align	4
.nv.shared._Z18transposeCoalescedPfPKf:
	.zero		5120


//--------------------- .nv.shared._Z13copySharedMemPfPKf --------------------------
	.section	.nv.shared._Z13copySharedMemPfPKf,"aw",@nobits
	.sectionflags	@""
	.align	4
.nv.shared._Z13copySharedMemPfPKf:
	.zero		5120


//--------------------- .nv.constant0._Z24transposeNoBankConflictsPfPKf --------------------------
	.section	.nv.constant0._Z24transposeNoBankConflictsPfPKf,"a",@progbits
	.sectionflags	@""
	.align	4
.nv.constant0._Z24transposeNoBankConflictsPfPKf:
	.zero		912


//--------------------- .nv.constant0._Z18transposeCoalescedPfPKf --------------------------
	.section	.nv.constant0._Z18transposeCoalescedPfPKf,"a",@progbits
	.sectionflags	@""
	.align	4
.nv.constant0._Z18transposeCoalescedPfPKf:
	.zero		912


//--------------------- .nv.constant0._Z14transposeNaivePfPKf --------------------------
	.section	.nv.constant0._Z14transposeNaivePfPKf,"a",@progbits
	.sectionflags	@""
	.align	4
.nv.constant0._Z14transposeNaivePfPKf:
	.zero		912


//--------------------- .nv.constant0._Z4copyPfPKf --------------------------
	.section	.nv.constant0._Z4copyPfPKf,"a",@progbits
	.sectionflags	@""
	.align	4
.nv.constant0._Z4copyPfPKf:
	.zero		912


//--------------------- .nv.constant0._Z13copySharedMemPfPKf --------------------------
	.section	.nv.constant0._Z13copySharedMemPfPKf,"a",@progbits
	.sectionflags	@""
	.align	4
.nv.constant0._Z13copySharedMemPfPKf:
	.zero		912


//--------------------- SYMBOLS --------------------------

	.type		.nv.reservedSmem.offset0,@object
	.size		.nv.reservedSmem.offset0,0x4
	.type		.nv.reservedSmem.cap,@object
	.size		.nv.reservedSmem.cap,0x4
